//
// Generated by NVIDIA NVVM Compiler
//
// Compiler Build ID: CL-36424714
// Cuda compilation tools, release 13.0, V13.0.88
// Based on NVVM 20.0.0
//

.version 9.0
.target sm_100
.address_size 64

	// .globl	_Z9addColumnPfS_S_i

.visible .entry _Z9addColumnPfS_S_i(
	.param .u64 .ptr .align 1 _Z9addColumnPfS_S_i_param_0,
	.param .u64 .ptr .align 1 _Z9addColumnPfS_S_i_param_1,
	.param .u64 .ptr .align 1 _Z9addColumnPfS_S_i_param_2,
	.param .u32 _Z9addColumnPfS_S_i_param_3
)
{
	.reg .pred 	%p<2>;
	.reg .b32 	%r<6>;
	.reg .b32 	%f<13>;
	.reg .b64 	%rd<23>;

	ld.param.u64 	%rd1, [_Z9addColumnPfS_S_i_param_0];
	ld.param.u64 	%rd2, [_Z9addColumnPfS_S_i_param_1];
	ld.param.u64 	%rd3, [_Z9addColumnPfS_S_i_param_2];
	ld.param.u32 	%r2, [_Z9addColumnPfS_S_i_param_3];
	mov.u32 	%r1, %ctaid.x;
	setp.ge.s32 	%p1, %r1, %r2;
	@%p1 bra 	$L__BB0_2;
	cvta.to.global.u64 	%rd4, %rd1;
	cvta.to.global.u64 	%rd5, %rd2;
	cvta.to.global.u64 	%rd6, %rd3;
	mul.wide.u32 	%rd7, %r1, 4;
	add.s64 	%rd8, %rd4, %rd7;
	ld.global.f32 	%f1, [%rd8];
	add.s64 	%rd9, %rd5, %rd7;
	ld.global.f32 	%f2, [%rd9];
	add.f32 	%f3, %f1, %f2;
	add.s64 	%rd10, %rd6, %rd7;
	st.global.f32 	[%rd10], %f3;
	add.s32 	%r3, %r2, %r1;
	mul.wide.u32 	%rd11, %r3, 4;
	add.s64 	%rd12, %rd4, %rd11;
	ld.global.f32 	%f4, [%rd12];
	add.s64 	%rd13, %rd5, %rd11;
	ld.global.f32 	%f5, [%rd13];
	add.f32 	%f6, %f4, %f5;
	add.s64 	%rd14, %rd6, %rd11;
	st.global.f32 	[%rd14], %f6;
	add.s32 	%r4, %r3, %r2;
	mul.wide.u32 	%rd15, %r4, 4;
	add.s64 	%rd16, %rd4, %rd15;
	ld.global.f32 	%f7, [%rd16];
	add.s64 	%rd17, %rd5, %rd15;
	ld.global.f32 	%f8, [%rd17];
	add.f32 	%f9, %f7, %f8;
	add.s64 	%rd18, %rd6, %rd15;
	st.global.f32 	[%rd18], %f9;
	add.s32 	%r5, %r4, %r2;
	mul.wide.u32 	%rd19, %r5, 4;
	add.s64 	%rd20, %rd4, %rd19;
	ld.global.f32 	%f10, [%rd20];
	add.s64 	%rd21, %rd5, %rd19;
	ld.global.f32 	%f11, [%rd21];
	add.f32 	%f12, %f10, %f11;
	add.s64 	%rd22, %rd6, %rd19;
	st.global.f32 	[%rd22], %f12;
$L__BB0_2:
	ret;

}


// ===== COMPILED SASS (sm_100) =====

	.target	sm_100

	.elftype	@"ET_EXEC"


//--------------------- .note.nv.tkinfo           --------------------------
	.section	.note.nv.tkinfo,"",@"SHT_NOTE"
	.sectionflags	@"SHF_NOTE_NV_TKINFO"
	.tkinfo
        /*0018*/ 	.word	0x00000002
        /*0030*/ 	.string	""
        /*0030*/ 	.string	"ptxas"
        /*0030*/ 	.string	"Cuda compilation tools, release 13.0, V13.0.88"
        /*0030*/ 	.string	"Build cuda_13.0.r13.0/compiler.36424714_0"
        /*0030*/ 	.string	"-arch sm_100 -m 64 "



//--------------------- .note.nv.cuinfo           --------------------------
	.section	.note.nv.cuinfo,"",@"SHT_NOTE"
	.sectionflags	@"SHF_NOTE_NV_CUINFO"
        /*0018*/ 	.short	0x0002
        /*001a*/ 	.short	0x0064
        /*001c*/ 	.short	0x0082
	.zero		2


//--------------------- .nv.info                  --------------------------
	.section	.nv.info,"",@"SHT_CUDA_INFO"
	.align	4


	//----- nvinfo : EIATTR_REGCOUNT
	.align		4
        /*0000*/ 	.byte	0x04, 0x2f
        /*0002*/ 	.short	(.L_1 - .L_0)
	.align		4
.L_0:
        /*0004*/ 	.word	index@(_Z9addColumnPfS_S_i)
        /*0008*/ 	.word	0x0000001c


	//----- nvinfo : EIATTR_FRAME_SIZE
	.align		4
.L_1:
        /*000c*/ 	.byte	0x04, 0x11
        /*000e*/ 	.short	(.L_3 - .L_2)
	.align		4
.L_2:
        /*0010*/ 	.word	index@(_Z9addColumnPfS_S_i)
        /*0014*/ 	.word	0x00000000


	//----- nvinfo : EIATTR_MIN_STACK_SIZE
	.align		4
.L_3:
        /*0018*/ 	.byte	0x04, 0x12
        /*001a*/ 	.short	(.L_5 - .L_4)
	.align		4
.L_4:
        /*001c*/ 	.word	index@(_Z9addColumnPfS_S_i)
        /*0020*/ 	.word	0x00000000
.L_5:


//--------------------- .nv.compat                --------------------------
	.section	.nv.compat,"",@"SHT_CUDA_COMPAT_INFO"
	.align	4
        /*0000*/ 	.byte	0x02, 0x09, 0x00, 0x00, 0x02, 0x02, 0x01, 0x00, 0x02, 0x05, 0x05, 0x00, 0x03, 0x07, 0x01, 0x01
        /*0010*/ 	.byte	0x02, 0x03, 0x00, 0x00, 0x02, 0x06, 0x01, 0x00, 0x04, 0x0b, 0x08, 0x00, 0x09, 0x00, 0x00, 0x00
        /*0020*/ 	.byte	0x00, 0x00, 0x00, 0x00


//--------------------- .nv.info._Z9addColumnPfS_S_i --------------------------
	.section	.nv.info._Z9addColumnPfS_S_i,"",@"SHT_CUDA_INFO"
	.sectionflags	@""
	.align	4


	//----- nvinfo : EIATTR_CUDA_API_VERSION
	.align		4
        /*0000*/ 	.byte	0x04, 0x37
        /*0002*/ 	.short	(.L_7 - .L_6)
.L_6:
        /*0004*/ 	.word	0x00000082


	//----- nvinfo : EIATTR_KPARAM_INFO
	.align		4
.L_7:
        /*0008*/ 	.byte	0x04, 0x17
        /*000a*/ 	.short	(.L_9 - .L_8)
.L_8:
        /*000c*/ 	.word	0x00000000
        /*0010*/ 	.short	0x0003
        /*0012*/ 	.short	0x0018
        /*0014*/ 	.byte	0x00, 0xf0, 0x11, 0x00


	//----- nvinfo : EIATTR_KPARAM_INFO
	.align		4
.L_9:
        /*0018*/ 	.byte	0x04, 0x17
        /*001a*/ 	.short	(.L_11 - .L_10)
.L_10:
        /*001c*/ 	.word	0x00000000
        /*0020*/ 	.short	0x0002
        /*0022*/ 	.short	0x0010
        /*0024*/ 	.byte	0x00, 0xf5, 0x21, 0x00


	//----- nvinfo : EIATTR_KPARAM_INFO
	.align		4
.L_11:
        /*0028*/ 	.byte	0x04, 0x17
        /*002a*/ 	.short	(.L_13 - .L_12)
.L_12:
        /*002c*/ 	.word	0x00000000
        /*0030*/ 	.short	0x0001
        /*0032*/ 	.short	0x0008
        /*0034*/ 	.byte	0x00, 0xf5, 0x21, 0x00


	//----- nvinfo : EIATTR_KPARAM_INFO
	.align		4
.L_13:
        /*0038*/ 	.byte	0x04, 0x17
        /*003a*/ 	.short	(.L_15 - .L_14)
.L_14:
        /*003c*/ 	.word	0x00000000
        /*0040*/ 	.short	0x0000
        /*0042*/ 	.short	0x0000
        /*0044*/ 	.byte	0x00, 0xf5, 0x21, 0x00


	//----- nvinfo : EIATTR_SPARSE_MMA_MASK
	.align		4
.L_15:
        /*0048*/ 	.byte	0x03, 0x50
        /*004a*/ 	.short	0x0000


	//----- nvinfo : EIATTR_MAXREG_COUNT
	.align		4
        /*004c*/ 	.byte	0x03, 0x1b
        /*004e*/ 	.short	0x00ff


	//----- nvinfo : EIATTR_MERCURY_ISA_VERSION
	.align		4
        /*0050*/ 	.byte	0x03, 0x5f
        /*0052*/ 	.short	0x0101


	//----- nvinfo : EIATTR_VRC_CTA_INIT_COUNT
	.align		4
        /*0054*/ 	.byte	0x02, 0x4a
	.zero		1
	.zero		1


	//----- nvinfo : EIATTR_EXIT_INSTR_OFFSETS
	.align		4
        /*0058*/ 	.byte	0x04, 0x1c
        /*005a*/ 	.short	(.L_17 - .L_16)


	//   ....[0]....
.L_16:
        /*005c*/ 	.word	0x00000040


	//   ....[1]....
        /*0060*/ 	.word	0x00000280


	//----- nvinfo : EIATTR_CBANK_PARAM_SIZE
	.align		4
.L_17:
        /*0064*/ 	.byte	0x03, 0x19
        /*0066*/ 	.short	0x001c


	//----- nvinfo : EIATTR_PARAM_CBANK
	.align		4
        /*0068*/ 	.byte	0x04, 0x0a
        /*006a*/ 	.short	(.L_19 - .L_18)
	.align		4
.L_18:
        /*006c*/ 	.word	index@(.nv.constant0._Z9addColumnPfS_S_i)
        /*0070*/ 	.short	0x0380
        /*0072*/ 	.short	0x001c


	//----- nvinfo : EIATTR_SW_WAR
	.align		4
.L_19:
        /*0074*/ 	.byte	0x04, 0x36
        /*0076*/ 	.short	(.L_21 - .L_20)
.L_20:
        /*0078*/ 	.word	0x00000008
.L_21:


//--------------------- .nv.callgraph             --------------------------
	.section	.nv.callgraph,"",@"SHT_CUDA_CALLGRAPH"
	.align	4
	.sectionentsize	8
	.align		4
        /*0000*/ 	.word	0x00000000
	.align		4
        /*0004*/ 	.word	0xffffffff
	.align		4
        /*0008*/ 	.word	0x00000000
	.align		4
        /*000c*/ 	.word	0xfffffffe
	.align		4
        /*0010*/ 	.word	0x00000000
	.align		4
        /*0014*/ 	.word	0xfffffffd
	.align		4
        /*0018*/ 	.word	0x00000000
	.align		4
        /*001c*/ 	.word	0xfffffffc


//--------------------- .text._Z9addColumnPfS_S_i --------------------------
	.section	.text._Z9addColumnPfS_S_i,"ax",@progbits
	.align	128
        .global         _Z9addColumnPfS_S_i
        .type           _Z9addColumnPfS_S_i,@function
        .size           _Z9addColumnPfS_S_i,(.L_x_1 - _Z9addColumnPfS_S_i)
        .other          _Z9addColumnPfS_S_i,@"STO_CUDA_ENTRY STV_DEFAULT"
_Z9addColumnPfS_S_i:
.text._Z9addColumnPfS_S_i:
[----:B------:R-:W-:Y:S01]  /*0000*/  LDC R1, c[0x0][0x37c] ;  /* 0x0000df00ff017b82 */ /* 0x000fe20000000800 */
[----:B------:R-:W0:Y:S07]  /*0010*/  S2R R13, SR_CTAID.X ;  /* 0x00000000000d7919 */ /* 0x000e2e0000002500 */
[----:B------:R-:W0:Y:S02]  /*0020*/  LDC R0, c[0x0][0x398] ;  /* 0x0000e600ff007b82 */ /* 0x000e240000000800 */
[----:B0-----:R-:W-:-:S13]  /*0030*/  ISETP.GE.AND P0, PT, R13, R0, PT ;  /* 0x000000000d00720c */ /* 0x001fda0003f06270 */
[----:B------:R-:W-:Y:S05]  /*0040*/  @P0 EXIT ;  /* 0x000000000000094d */ /* 0x000fea0003800000 */
[----:B------:R-:W0:Y:S01]  /*0050*/  LDC.64 R4, c[0x0][0x380] ;  /* 0x0000e000ff047b82 */ /* 0x000e220000000a00 */
[----:B------:R-:W1:Y:S07]  /*0060*/  LDCU.64 UR4, c[0x0][0x358] ;  /* 0x00006b00ff0477ac */ /* 0x000e6e0008000a00 */
[----:B------:R-:W2:Y:S08]  /*0070*/  LDC.64 R2, c[0x0][0x388] ;  /* 0x0000e200ff027b82 */ /* 0x000eb00000000a00 */
[----:B------:R-:W3:Y:S01]  /*0080*/  LDC.64 R6, c[0x0][0x390] ;  /* 0x0000e400ff067b82 */ /* 0x000ee20000000a00 */
[----:B0-----:R-:W-:-:S06]  /*0090*/  IMAD.WIDE.U32 R8, R13, 0x4, R4 ;  /* 0x000000040d087825 */ /* 0x001fcc00078e0004 */
[----:B-1----:R-:W4:Y:S01]  /*00a0*/  LDG.E R8, desc[UR4][R8.64] ;  /* 0x0000000408087981 */ /* 0x002f22000c1e1900 */
[----:B--2---:R-:W-:-:S06]  /*00b0*/  IMAD.WIDE.U32 R10, R13, 0x4, R2 ;  /* 0x000000040d0a7825 */ /* 0x004fcc00078e0002 */
[----:B------:R-:W4:Y:S01]  /*00c0*/  LDG.E R11, desc[UR4][R10.64] ;  /* 0x000000040a0b7981 */ /* 0x000f22000c1e1900 */
[C---:B------:R-:W-:Y:S01]  /*00d0*/  IADD3 R19, PT, PT, R13.reuse, R0, RZ ;  /* 0x000000000d137210 */ /* 0x040fe20007ffe0ff */
[----:B---3--:R-:W-:-:S04]  /*00e0*/  IMAD.WIDE.U32 R12, R13, 0x4, R6 ;  /* 0x000000040d0c7825 */ /* 0x008fc800078e0006 */
[----:B------:R-:W-:-:S04]  /*00f0*/  IMAD.WIDE.U32 R14, R19, 0x4, R4 ;  /* 0x00000004130e7825 */ /* 0x000fc800078e0004 */
[----:B------:R-:W-:-:S04]  /*0100*/  IMAD.WIDE.U32 R16, R19, 0x4, R2 ;  /* 0x0000000413107825 */ /* 0x000fc800078e0002 */
[----:B----4-:R-:W-:-:S05]  /*0110*/  FADD R21, R8, R11 ;  /* 0x0000000b08157221 */ /* 0x010fca0000000000 */
[----:B------:R0:W-:Y:S04]  /*0120*/  STG.E desc[UR4][R12.64], R21 ;  /* 0x000000150c007986 */ /* 0x0001e8000c101904 */
[----:B------:R-:W2:Y:S04]  /*0130*/  LDG.E R14, desc[UR4][R14.64] ;  /* 0x000000040e0e7981 */ /* 0x000ea8000c1e1900 */
[----:B------:R-:W2:Y:S01]  /*0140*/  LDG.E R17, desc[UR4][R16.64] ;  /* 0x0000000410117981 */ /* 0x000ea2000c1e1900 */
[C---:B------:R-:W-:Y:S01]  /*0150*/  IADD3 R25, PT, PT, R19.reuse, R0, RZ ;  /* 0x0000000013197210 */ /* 0x040fe20007ffe0ff */
[----:B------:R-:W-:-:S04]  /*0160*/  IMAD.WIDE.U32 R8, R19, 0x4, R6 ;  /* 0x0000000413087825 */ /* 0x000fc800078e0006 */
[----:B------:R-:W-:-:S04]  /*0170*/  IMAD.WIDE.U32 R10, R25, 0x4, R4 ;  /* 0x00000004190a7825 */ /* 0x000fc800078e0004 */
[----:B------:R-:W-:-:S04]  /*0180*/  IMAD.WIDE.U32 R18, R25, 0x4, R2 ;  /* 0x0000000419127825 */ /* 0x000fc800078e0002 */
[----:B--2---:R-:W-:-:S05]  /*0190*/  FADD R23, R14, R17 ;  /* 0x000000110e177221 */ /* 0x004fca0000000000 */
[----:B------:R1:W-:Y:S04]  /*01a0*/  STG.E desc[UR4][R8.64], R23 ;  /* 0x0000001708007986 */ /* 0x0003e8000c101904 */
[----:B------:R-:W2:Y:S04]  /*01b0*/  LDG.E R10, desc[UR4][R10.64] ;  /* 0x000000040a0a7981 */ /* 0x000ea8000c1e1900 */
[----:B------:R-:W2:Y:S01]  /*01c0*/  LDG.E R19, desc[UR4][R18.64] ;  /* 0x0000000412137981 */ /* 0x000ea2000c1e1900 */
[C---:B0-----:R-:W-:Y:S01]  /*01d0*/  IADD3 R21, PT, PT, R25.reuse, R0, RZ ;  /* 0x0000000019157210 */ /* 0x041fe20007ffe0ff */
[----:B------:R-:W-:-:S04]  /*01e0*/  IMAD.WIDE.U32 R12, R25, 0x4, R6 ;  /* 0x00000004190c7825 */ /* 0x000fc800078e0006 */
[----:B------:R-:W-:-:S04]  /*01f0*/  IMAD.WIDE.U32 R4, R21, 0x4, R4 ;  /* 0x0000000415047825 */ /* 0x000fc800078e0004 */
[----:B------:R-:W-:-:S04]  /*0200*/  IMAD.WIDE.U32 R2, R21, 0x4, R2 ;  /* 0x0000000415027825 */ /* 0x000fc800078e0002 */
[----:B--2---:R-:W-:-:S05]  /*0210*/  FADD R15, R10, R19 ;  /* 0x000000130a0f7221 */ /* 0x004fca0000000000 */
[----:B------:R-:W-:Y:S04]  /*0220*/  STG.E desc[UR4][R12.64], R15 ;  /* 0x0000000f0c007986 */ /* 0x000fe8000c101904 */
[----:B------:R-:W1:Y:S04]  /*0230*/  LDG.E R4, desc[UR4][R4.64] ;  /* 0x0000000404047981 */ /* 0x000e68000c1e1900 */
[----:B------:R-:W1:Y:S01]  /*0240*/  LDG.E R3, desc[UR4][R2.64] ;  /* 0x0000000402037981 */ /* 0x000e62000c1e1900 */
[----:B------:R-:W-:-:S04]  /*0250*/  IMAD.WIDE.U32 R6, R21, 0x4, R6 ;  /* 0x0000000415067825 */ /* 0x000fc800078e0006 */
[----:B-1----:R-:W-:-:S05]  /*0260*/  FADD R9, R4, R3 ;  /* 0x0000000304097221 */ /* 0x002fca0000000000 */
[----:B------:R-:W-:Y:S01]  /*0270*/  STG.E desc[UR4][R6.64], R9 ;  /* 0x0000000906007986 */ /* 0x000fe2000c101904 */
[----:B------:R-:W-:Y:S05]  /*0280*/  EXIT ;  /* 0x000000000000794d */ /* 0x000fea0003800000 */
.L_x_0:
[----:B------:R-:W-:-:S00]  /*0290*/  BRA `(.L_x_0) ;  /* 0xfffffffc00fc7947 */ /* 0x000fc0000383ffff */
[----:B------:R-:W-:-:S00]  /*02a0*/  NOP ;  /* 0x0000000000007918 */ /* 0x000fc00000000000 */
        /* <DEDUP_REMOVED lines=13> */
.L_x_1:


//--------------------- .nv.shared.reserved.0     --------------------------
	.section	.nv.shared.reserved.0,"aw",@nobits
	.weak		__nv_reservedSMEM_offset_0_alias
	.size		__nv_reservedSMEM_offset_0_alias, 0, 64
	.other		__nv_reservedSMEM_offset_0_alias,@"STO_CUDA_RESERVED_SHARED STV_DEFAULT"
__nv_reservedSMEM_offset_0_alias:
	.zero		0
	.zero		64


//--------------------- .nv.constant0._Z9addColumnPfS_S_i --------------------------
	.section	.nv.constant0._Z9addColumnPfS_S_i,"a",@progbits
	.sectionflags	@""
	.align	4
.nv.constant0._Z9addColumnPfS_S_i:
	.zero		924


//--------------------- SYMBOLS --------------------------

	.type		.nv.reservedSmem.offset0,@object
	.size		.nv.reservedSmem.offset0,0x4
